	.headerflags	@"EF_CUDA_TEXMODE_UNIFIED EF_CUDA_64BIT_ADDRESS EF_CUDA_ACCELERATORS EF_CUDA_SM90 EF_CUDA_VIRTUAL_SM(EF_CUDA_SM90)"
	.elftype	@"ET_EXEC"


//--------------------- .nv.info                  --------------------------
	.section	.nv.info,"",@"SHT_CUDA_INFO"
	.align	4


	//----- nvinfo : EIATTR_REGCOUNT
	.align		4
        /*0000*/ 	.byte	0x04, 0x2f
        /*0002*/ 	.short	(.L_1 - .L_0)
	.align		4
.L_0:
        /*0004*/ 	.word	index@(triton_poi_fused_convolution_2)
        /*0008*/ 	.word	0x0000000c


	//----- nvinfo : EIATTR_MIN_STACK_SIZE
	.align		4
.L_1:
        /*000c*/ 	.byte	0x04, 0x12
        /*000e*/ 	.short	(.L_3 - .L_2)
	.align		4
.L_2:
        /*0010*/ 	.word	index@(triton_poi_fused_convolution_2)
        /*0014*/ 	.word	0x00000000


	//----- nvinfo : EIATTR_FRAME_SIZE
	.align		4
.L_3:
        /*0018*/ 	.byte	0x04, 0x11
        /*001a*/ 	.short	(.L_5 - .L_4)
	.align		4
.L_4:
        /*001c*/ 	.word	index@(triton_poi_fused_convolution_2)
        /*0020*/ 	.word	0x00000000


	//----- nvinfo : EIATTR_MIN_STACK_SIZE
	.align		4
.L_5:
        /*0024*/ 	.byte	0x04, 0x12
        /*0026*/ 	.short	(.L_7 - .L_6)
	.align		4
.L_6:
        /*0028*/ 	.word	index@(triton_poi_fused_convolution_2)
        /*002c*/ 	.word	0x00000000
.L_7:


//--------------------- .nv.info.triton_poi_fused_convolution_2 --------------------------
	.section	.nv.info.triton_poi_fused_convolution_2,"",@"SHT_CUDA_INFO"
	.sectionflags	@""
	.align	4


	//----- nvinfo : EIATTR_CUDA_API_VERSION
	.align		4
        /*0000*/ 	.byte	0x04, 0x37
        /*0002*/ 	.short	(.L_9 - .L_8)
.L_8:
        /*0004*/ 	.word	0x0000007c


	//----- nvinfo : EIATTR_KPARAM_INFO
	.align		4
.L_9:
        /*0008*/ 	.byte	0x04, 0x17
        /*000a*/ 	.short	(.L_11 - .L_10)
.L_10:
        /*000c*/ 	.word	0x00000000
        /*0010*/ 	.short	0x0002
        /*0012*/ 	.short	0x0010
        /*0014*/ 	.byte	0x00, 0xf0, 0x11, 0x00


	//----- nvinfo : EIATTR_KPARAM_INFO
	.align		4
.L_11:
        /*0018*/ 	.byte	0x04, 0x17
        /*001a*/ 	.short	(.L_13 - .L_12)
.L_12:
        /*001c*/ 	.word	0x00000000
        /*0020*/ 	.short	0x0001
        /*0022*/ 	.short	0x0008
        /*0024*/ 	.byte	0x00, 0xf4, 0x21, 0x00


	//----- nvinfo : EIATTR_KPARAM_INFO
	.align		4
.L_13:
        /*0028*/ 	.byte	0x04, 0x17
        /*002a*/ 	.short	(.L_15 - .L_14)
.L_14:
        /*002c*/ 	.word	0x00000000
        /*0030*/ 	.short	0x0000
        /*0032*/ 	.short	0x0000
        /*0034*/ 	.byte	0x00, 0xf4, 0x21, 0x00


	//----- nvinfo : EIATTR_SPARSE_MMA_MASK
	.align		4
.L_15:
        /*0038*/ 	.byte	0x03, 0x50
        /*003a*/ 	.short	0x0000


	//----- nvinfo : EIATTR_MAXREG_COUNT
	.align		4
        /*003c*/ 	.byte	0x03, 0x1b
        /*003e*/ 	.short	0x00ff


	//----- nvinfo : EIATTR_EXIT_INSTR_OFFSETS
	.align		4
        /*0040*/ 	.byte	0x04, 0x1c
        /*0042*/ 	.short	(.L_17 - .L_16)


	//   ....[0]....
.L_16:
        /*0044*/ 	.word	0x00000170


	//----- nvinfo : EIATTR_REQNTID
	.align		4
.L_17:
        /*0048*/ 	.byte	0x04, 0x10
        /*004a*/ 	.short	(.L_19 - .L_18)
.L_18:
        /*004c*/ 	.word	0x00000100
        /*0050*/ 	.word	0x00000001
        /*0054*/ 	.word	0x00000001


	//----- nvinfo : EIATTR_CBANK_PARAM_SIZE
	.align		4
.L_19:
        /*0058*/ 	.byte	0x03, 0x19
        /*005a*/ 	.short	0x0014


	//----- nvinfo : EIATTR_PARAM_CBANK
	.align		4
        /*005c*/ 	.byte	0x04, 0x0a
        /*005e*/ 	.short	(.L_21 - .L_20)
	.align		4
.L_20:
        /*0060*/ 	.word	index@(.nv.constant0.triton_poi_fused_convolution_2)
        /*0064*/ 	.short	0x0210
        /*0066*/ 	.short	0x0014


	//----- nvinfo : EIATTR_SW_WAR
	.align		4
.L_21:
        /*0068*/ 	.byte	0x04, 0x36
        /*006a*/ 	.short	(.L_23 - .L_22)
.L_22:
        /*006c*/ 	.word	0x00000008
.L_23:


//--------------------- .nv.callgraph             --------------------------
	.section	.nv.callgraph,"",@"SHT_CUDA_CALLGRAPH"
	.align	4
	.sectionentsize	8
	.align		4
        /*0000*/ 	.word	0x00000000
	.align		4
        /*0004*/ 	.word	0xffffffff
	.align		4
        /*0008*/ 	.word	0x00000000
	.align		4
        /*000c*/ 	.word	0xfffffffe
	.align		4
        /*0010*/ 	.word	0x00000000
	.align		4
        /*0014*/ 	.word	0xfffffffd
	.align		4
        /*0018*/ 	.word	0x00000000
	.align		4
        /*001c*/ 	.word	0xfffffffc


//--------------------- .text.triton_poi_fused_convolution_2 --------------------------
	.section	.text.triton_poi_fused_convolution_2,"ax",@progbits
	.align	128
        .global         triton_poi_fused_convolution_2
        .type           triton_poi_fused_convolution_2,@function
        .size           triton_poi_fused_convolution_2,(.L_x_1 - triton_poi_fused_convolution_2)
        .other          triton_poi_fused_convolution_2,@"STO_CUDA_ENTRY STV_DEFAULT"
triton_poi_fused_convolution_2:
.text.triton_poi_fused_convolution_2:
[----:B------:R-:W-:Y:S01]  /*0000*/  LDC R1, c[0x0][0x28] ;  /* 0x00000a00ff017b82 */ /* 0x000fe20000000800 */
[----:B------:R-:W1:Y:S07]  /*0010*/  S2R R0, SR_TID.X ;  /* 0x0000000000007919 */ /* 0x000e6e0000002100 */
[----:B------:R-:W2:Y:S01]  /*0020*/  LDC.64 R4, c[0x0][0x218] ;  /* 0x00008600ff047b82 */ /* 0x000ea20000000a00 */
[----:B------:R-:W-:Y:S01]  /*0030*/  ULDC.64 UR4, c[0x0][0x208] ;  /* 0x0000820000047ab9 */ /* 0x000fe20000000a00 */
[----:B------:R-:W3:Y:S06]  /*0040*/  S2R R7, SR_CTAID.X ;  /* 0x0000000000077919 */ /* 0x000eec0000002500 */
[----:B------:R-:W4:Y:S01]  /*0050*/  LDC.64 R2, c[0x0][0x210] ;  /* 0x00008400ff027b82 */ /* 0x000f220000000a00 */
[----:B-1----:R-:W-:Y:S01]  /*0060*/  IMAD.SHL.U32 R0, R0, 0x2, RZ ;  /* 0x0000000200007824 */ /* 0x002fe200078e00ff */
[----:B---3--:R-:W-:-:S04]  /*0070*/  SHF.R.S32.HI R6, RZ, 0x16, R7 ;  /* 0x00000016ff067819 */ /* 0x008fc80000011407 */
[----:B------:R-:W-:Y:S02]  /*0080*/  LOP3.LUT R0, R0, 0x1fe, RZ, 0xc0, !PT ;  /* 0x000001fe00007812 */ /* 0x000fe400078ec0ff */
[----:B------:R-:W-:-:S03]  /*0090*/  SGXT R6, R6, 0x1 ;  /* 0x000000010606781a */ /* 0x000fc60000000200 */
[----:B------:R-:W-:-:S04]  /*00a0*/  IMAD R7, R7, 0x200, R0 ;  /* 0x0000020007077824 */ /* 0x000fc800078e0200 */
[----:B----4-:R-:W-:Y:S01]  /*00b0*/  IMAD.WIDE R2, R7, 0x4, R2 ;  /* 0x0000000407027825 */ /* 0x010fe200078e0202 */
[----:B------:R-:W-:-:S04]  /*00c0*/  LEA.HI R6, R6, R7, RZ, 0xc ;  /* 0x0000000706067211 */ /* 0x000fc800078f60ff */
[----:B------:R-:W-:-:S04]  /*00d0*/  SHF.R.S32.HI R6, RZ, 0xc, R6 ;  /* 0x0000000cff067819 */ /* 0x000fc80000011406 */
[----:B------:R-:W-:-:S04]  /*00e0*/  LEA.HI R0, R6, R6, RZ, 0x5 ;  /* 0x0000000606007211 */ /* 0x000fc800078f28ff */
[----:B------:R-:W-:-:S05]  /*00f0*/  LOP3.LUT R9, R0, 0xffffffe0, RZ, 0xc0, !PT ;  /* 0xffffffe000097812 */ /* 0x000fca00078ec0ff */
[----:B------:R-:W-:Y:S02]  /*0100*/  IMAD.IADD R9, R6, 0x1, -R9 ;  /* 0x0000000106097824 */ /* 0x000fe400078e0a09 */
[----:B------:R-:W3:Y:S02]  /*0110*/  LDG.E.64 R6, desc[UR4][R2.64] ;  /* 0x0000000402067981 */ /* 0x000ee4000c1e1b00 */
[----:B--2---:R-:W-:-:S06]  /*0120*/  IMAD.WIDE R4, R9, 0x4, R4 ;  /* 0x0000000409047825 */ /* 0x004fcc00078e0204 */
[----:B------:R-:W3:Y:S02]  /*0130*/  LDG.E.EL R4, desc[UR4][R4.64] ;  /* 0x0000000404047981 */ /* 0x000ee4000c2e1900 */
[--C-:B---3--:R-:W-:Y:S01]  /*0140*/  FADD R6, R6, R4.reuse ;  /* 0x0000000406067221 */ /* 0x108fe20000000000 */
[----:B------:R-:W-:-:S05]  /*0150*/  FADD R7, R7, R4 ;  /* 0x0000000407077221 */ /* 0x000fca0000000000 */
[----:B------:R-:W-:Y:S01]  /*0160*/  STG.E.64 desc[UR4][R2.64], R6 ;  /* 0x0000000602007986 */ /* 0x000fe2000c101b04 */
[----:B------:R-:W-:Y:S05]  /*0170*/  EXIT ;  /* 0x000000000000794d */ /* 0x000fea0003800000 */
.L_x_0:
[----:B------:R-:W-:-:S00]  /*0180*/  BRA `(.L_x_0) ;  /* 0xfffffffc00fc7947 */ /* 0x000fc0000383ffff */
[----:B------:R-:W-:-:S00]  /*0190*/  NOP ;  /* 0x0000000000007918 */ /* 0x000fc00000000000 */
        /* <DEDUP_REMOVED lines=14> */
.L_x_1:


//--------------------- .nv.constant0.triton_poi_fused_convolution_2 --------------------------
	.section	.nv.constant0.triton_poi_fused_convolution_2,"a",@progbits
	.sectionflags	@""
	.align	4
.nv.constant0.triton_poi_fused_convolution_2:
	.zero		548
